//
// Generated by NVIDIA NVVM Compiler
//
// Compiler Build ID: CL-36424714
// Cuda compilation tools, release 13.0, V13.0.88
// Based on NVVM 20.0.0
//

.version 9.0
.target sm_100
.address_size 64

	// .globl	_Z12helloFromGPUv
.extern .func  (.param .b32 func_retval0) vprintf
(
	.param .b64 vprintf_param_0,
	.param .b64 vprintf_param_1
)
;
.global .align 1 .b8 $str[24] = {72, 101, 108, 108, 111, 32, 87, 111, 114, 108, 100, 32, 102, 114, 111, 109, 32, 71, 80, 85, 33, 92, 110};

.visible .entry _Z12helloFromGPUv()
{
	.reg .b32 	%r<3>;
	.reg .b64 	%rd<3>;

	mov.u64 	%rd1, $str;
	cvta.global.u64 	%rd2, %rd1;
	{ // callseq 0, 0
	.param .b64 param0;
	st.param.b64 	[param0], %rd2;
	.param .b64 param1;
	st.param.b64 	[param1], 0;
	.param .b32 retval0;
	call.uni (retval0), 
	vprintf, 
	(
	param0, 
	param1
	);
	ld.param.b32 	%r1, [retval0];
	} // callseq 0
	ret;

}


// ===== COMPILED SASS (sm_100) =====

	.target	sm_100

	.elftype	@"ET_EXEC"


//--------------------- .note.nv.tkinfo           --------------------------
	.section	.note.nv.tkinfo,"",@"SHT_NOTE"
	.sectionflags	@"SHF_NOTE_NV_TKINFO"
	.tkinfo
        /*0018*/ 	.word	0x00000002
        /*0030*/ 	.string	""
        /*0030*/ 	.string	"ptxas"
        /*0030*/ 	.string	"Cuda compilation tools, release 13.0, V13.0.88"
        /*0030*/ 	.string	"Build cuda_13.0.r13.0/compiler.36424714_0"
        /*0030*/ 	.string	"-arch sm_100 -m 64 "



//--------------------- .note.nv.cuinfo           --------------------------
	.section	.note.nv.cuinfo,"",@"SHT_NOTE"
	.sectionflags	@"SHF_NOTE_NV_CUINFO"
        /*0018*/ 	.short	0x0002
        /*001a*/ 	.short	0x0064
        /*001c*/ 	.short	0x0082
	.zero		2


//--------------------- .nv.info                  --------------------------
	.section	.nv.info,"",@"SHT_CUDA_INFO"
	.align	4


	//----- nvinfo : EIATTR_REGCOUNT
	.align		4
        /*0000*/ 	.byte	0x04, 0x2f
        /*0002*/ 	.short	(.L_2 - .L_1)
	.align		4
.L_1:
        /*0004*/ 	.word	index@(_Z12helloFromGPUv)
        /*0008*/ 	.word	0x00000018


	//----- nvinfo : EIATTR_FRAME_SIZE
	.align		4
.L_2:
        /*000c*/ 	.byte	0x04, 0x11
        /*000e*/ 	.short	(.L_4 - .L_3)
	.align		4
.L_3:
        /*0010*/ 	.word	index@(_Z12helloFromGPUv)
        /*0014*/ 	.word	0x00000000


	//----- nvinfo : EIATTR_MIN_STACK_SIZE
	.align		4
.L_4:
        /*0018*/ 	.byte	0x04, 0x12
        /*001a*/ 	.short	(.L_6 - .L_5)
	.align		4
.L_5:
        /*001c*/ 	.word	index@(_Z12helloFromGPUv)
        /*0020*/ 	.word	0x00000000
.L_6:


//--------------------- .nv.compat                --------------------------
	.section	.nv.compat,"",@"SHT_CUDA_COMPAT_INFO"
	.align	4
        /*0000*/ 	.byte	0x02, 0x09, 0x00, 0x00, 0x02, 0x02, 0x01, 0x00, 0x02, 0x05, 0x05, 0x00, 0x03, 0x07, 0x01, 0x01
        /*0010*/ 	.byte	0x02, 0x03, 0x00, 0x00, 0x02, 0x06, 0x01, 0x00, 0x04, 0x0b, 0x08, 0x00, 0x09, 0x00, 0x00, 0x00
        /*0020*/ 	.byte	0x00, 0x00, 0x00, 0x00


//--------------------- .nv.info._Z12helloFromGPUv --------------------------
	.section	.nv.info._Z12helloFromGPUv,"",@"SHT_CUDA_INFO"
	.sectionflags	@""
	.align	4


	//----- nvinfo : EIATTR_CUDA_API_VERSION
	.align		4
        /*0000*/ 	.byte	0x04, 0x37
        /*0002*/ 	.short	(.L_8 - .L_7)
.L_7:
        /*0004*/ 	.word	0x00000082


	//----- nvinfo : EIATTR_SPARSE_MMA_MASK
	.align		4
.L_8:
        /*0008*/ 	.byte	0x03, 0x50
        /*000a*/ 	.short	0x0000


	//----- nvinfo : EIATTR_MAXREG_COUNT
	.align		4
        /*000c*/ 	.byte	0x03, 0x1b
        /*000e*/ 	.short	0x00ff


	//----- nvinfo : EIATTR_EXTERNS
	.align		4
        /*0010*/ 	.byte	0x04, 0x0f
        /*0012*/ 	.short	(.L_10 - .L_9)


	//   ....[0]....
	.align		4
.L_9:
        /*0014*/ 	.word	index@(vprintf)


	//----- nvinfo : EIATTR_MERCURY_ISA_VERSION
	.align		4
.L_10:
        /*0018*/ 	.byte	0x03, 0x5f
        /*001a*/ 	.short	0x0101


	//----- nvinfo : EIATTR_VRC_CTA_INIT_COUNT
	.align		4
        /*001c*/ 	.byte	0x02, 0x4a
	.zero		1
	.zero		1


	//----- nvinfo : EIATTR_SYSCALL_OFFSETS
	.align		4
        /*0020*/ 	.byte	0x04, 0x46
        /*0022*/ 	.short	(.L_12 - .L_11)


	//   ....[0]....
.L_11:
        /*0024*/ 	.word	0x00000080


	//----- nvinfo : EIATTR_EXIT_INSTR_OFFSETS
	.align		4
.L_12:
        /*0028*/ 	.byte	0x04, 0x1c
        /*002a*/ 	.short	(.L_14 - .L_13)


	//   ....[0]....
.L_13:
        /*002c*/ 	.word	0x00000090


	//----- nvinfo : EIATTR_SW_WAR
	.align		4
.L_14:
        /*0030*/ 	.byte	0x04, 0x36
        /*0032*/ 	.short	(.L_16 - .L_15)
.L_15:
        /*0034*/ 	.word	0x00000008
.L_16:


//--------------------- .nv.callgraph             --------------------------
	.section	.nv.callgraph,"",@"SHT_CUDA_CALLGRAPH"
	.align	4
	.sectionentsize	8
	.align		4
        /*0000*/ 	.word	0x00000000
	.align		4
        /*0004*/ 	.word	0xffffffff
	.align		4
        /*0008*/ 	.word	index@(_Z12helloFromGPUv)
	.align		4
        /*000c*/ 	.word	index@(vprintf)
	.align		4
        /*0010*/ 	.word	0x00000000
	.align		4
        /*0014*/ 	.word	0xfffffffe
	.align		4
        /*0018*/ 	.word	0x00000000
	.align		4
        /*001c*/ 	.word	0xfffffffd
	.align		4
        /*0020*/ 	.word	0x00000000
	.align		4
        /*0024*/ 	.word	0xfffffffc


//--------------------- .nv.constant4             --------------------------
	.section	.nv.constant4,"a",@progbits
	.align	8
	.align		8
.nv.constant4:
        /*0000*/ 	.dword	vprintf
	.align		8
        /*0008*/ 	.dword	$str


//--------------------- .text._Z12helloFromGPUv   --------------------------
	.section	.text._Z12helloFromGPUv,"ax",@progbits
	.align	128
        .global         _Z12helloFromGPUv
        .type           _Z12helloFromGPUv,@function
        .size           _Z12helloFromGPUv,(.L_x_2 - _Z12helloFromGPUv)
        .other          _Z12helloFromGPUv,@"STO_CUDA_ENTRY STV_DEFAULT"
_Z12helloFromGPUv:
.text._Z12helloFromGPUv:
[----:B------:R-:W0:Y:S01]  /*0000*/  LDC R1, c[0x0][0x37c] ;  /* 0x0000df00ff017b82 */ /* 0x000e220000000800 */
[----:B------:R-:W-:Y:S01]  /*0010*/  MOV R0, 0x0 ;  /* 0x0000000000007802 */ /* 0x000fe20000000f00 */
[----:B------:R-:W1:Y:S01]  /*0020*/  LDCU.64 UR4, c[0x4][0x8] ;  /* 0x01000100ff0477ac */ /* 0x000e620008000a00 */
[----:B------:R-:W-:-:S05]  /*0030*/  CS2R R6, SRZ ;  /* 0x0000000000067805 */ /* 0x000fca000001ff00 */
[----:B------:R2:W3:Y:S01]  /*0040*/  LDC.64 R2, c[0x4][R0] ;  /* 0x0100000000027b82 */ /* 0x0004e20000000a00 */
[----:B-1----:R-:W-:Y:S02]  /*0050*/  IMAD.U32 R4, RZ, RZ, UR4 ;  /* 0x00000004ff047e24 */ /* 0x002fe4000f8e00ff */
[----:B--2---:R-:W-:-:S07]  /*0060*/  IMAD.U32 R5, RZ, RZ, UR5 ;  /* 0x00000005ff057e24 */ /* 0x004fce000f8e00ff */
[----:B------:R-:W-:-:S07]  /*0070*/  LEPC R20, `(.L_x_0) ;  /* 0x000000001014794e */ /* 0x000fce0000000000 */
[----:B0--3--:R-:W-:Y:S05]  /*0080*/  CALL.ABS.NOINC R2 ;  /* 0x0000000002007343 */ /* 0x009fea0003c00000 */
.L_x_0:
[----:B------:R-:W-:Y:S05]  /*0090*/  EXIT ;  /* 0x000000000000794d */ /* 0x000fea0003800000 */
.L_x_1:
[----:B------:R-:W-:-:S00]  /*00a0*/  BRA `(.L_x_1) ;  /* 0xfffffffc00fc7947 */ /* 0x000fc0000383ffff */
[----:B------:R-:W-:-:S00]  /*00b0*/  NOP ;  /* 0x0000000000007918 */ /* 0x000fc00000000000 */
        /* <DEDUP_REMOVED lines=12> */
.L_x_2:


//--------------------- .nv.global.init           --------------------------
	.section	.nv.global.init,"aw",@progbits
.nv.global.init:
	.type		$str,@object
	.size		$str,(.L_0 - $str)
$str:
        /*0000*/ 	.byte	0x48, 0x65, 0x6c, 0x6c, 0x6f, 0x20, 0x57, 0x6f, 0x72, 0x6c, 0x64, 0x20, 0x66, 0x72, 0x6f, 0x6d
        /*0010*/ 	.byte	0x20, 0x47, 0x50, 0x55, 0x21, 0x5c, 0x6e, 0x00
.L_0:


//--------------------- .nv.shared.reserved.0     --------------------------
	.section	.nv.shared.reserved.0,"aw",@nobits
	.weak		__nv_reservedSMEM_offset_0_alias
	.size		__nv_reservedSMEM_offset_0_alias, 0, 64
	.other		__nv_reservedSMEM_offset_0_alias,@"STO_CUDA_RESERVED_SHARED STV_DEFAULT"
__nv_reservedSMEM_offset_0_alias:
	.zero		0
	.zero		64


//--------------------- .nv.constant0._Z12helloFromGPUv --------------------------
	.section	.nv.constant0._Z12helloFromGPUv,"a",@progbits
	.sectionflags	@""
	.align	4
.nv.constant0._Z12helloFromGPUv:
	.zero		896


//--------------------- SYMBOLS --------------------------

	.type		.nv.reservedSmem.offset0,@object
	.size		.nv.reservedSmem.offset0,0x4
	.type		vprintf,@function
